//
// Generated by NVIDIA NVVM Compiler
//
// Compiler Build ID: CL-36424714
// Cuda compilation tools, release 13.0, V13.0.88
// Based on NVVM 20.0.0
//

.version 9.0
.target sm_100
.address_size 64


.entry _Z16acquisitonKernelPfS_S_ii(
	.param .u64 .ptr .align 1 _Z16acquisitonKernelPfS_S_ii_param_0,
	.param .u64 .ptr .align 1 _Z16acquisitonKernelPfS_S_ii_param_1,
	.param .u64 .ptr .align 1 _Z16acquisitonKernelPfS_S_ii_param_2,
	.param .u32 _Z16acquisitonKernelPfS_S_ii_param_3,
	.param .u32 _Z16acquisitonKernelPfS_S_ii_param_4
)
{


	ret;

}


// ===== COMPILED SASS (sm_100) =====

	.target	sm_100

	.elftype	@"ET_EXEC"


//--------------------- .note.nv.tkinfo           --------------------------
	.section	.note.nv.tkinfo,"",@"SHT_NOTE"
	.sectionflags	@"SHF_NOTE_NV_TKINFO"
	.tkinfo
        /*0018*/ 	.word	0x00000002
        /*0030*/ 	.string	""
        /*0030*/ 	.string	"ptxas"
        /*0030*/ 	.string	"Cuda compilation tools, release 13.0, V13.0.88"
        /*0030*/ 	.string	"Build cuda_13.0.r13.0/compiler.36424714_0"
        /*0030*/ 	.string	"-arch sm_100 -m 64 "



//--------------------- .note.nv.cuinfo           --------------------------
	.section	.note.nv.cuinfo,"",@"SHT_NOTE"
	.sectionflags	@"SHF_NOTE_NV_CUINFO"
        /*0018*/ 	.short	0x0002
        /*001a*/ 	.short	0x0064
        /*001c*/ 	.short	0x0082
	.zero		2


//--------------------- .nv.info                  --------------------------
	.section	.nv.info,"",@"SHT_CUDA_INFO"
	.align	4


	//----- nvinfo : EIATTR_REGCOUNT
	.align		4
        /*0000*/ 	.byte	0x04, 0x2f
        /*0002*/ 	.short	(.L_1 - .L_0)
	.align		4
.L_0:
        /*0004*/ 	.word	index@(_Z16acquisitonKernelPfS_S_ii)
        /*0008*/ 	.word	0x00000004


	//----- nvinfo : EIATTR_FRAME_SIZE
	.align		4
.L_1:
        /*000c*/ 	.byte	0x04, 0x11
        /*000e*/ 	.short	(.L_3 - .L_2)
	.align		4
.L_2:
        /*0010*/ 	.word	index@(_Z16acquisitonKernelPfS_S_ii)
        /*0014*/ 	.word	0x00000000


	//----- nvinfo : EIATTR_MIN_STACK_SIZE
	.align		4
.L_3:
        /*0018*/ 	.byte	0x04, 0x12
        /*001a*/ 	.short	(.L_5 - .L_4)
	.align		4
.L_4:
        /*001c*/ 	.word	index@(_Z16acquisitonKernelPfS_S_ii)
        /*0020*/ 	.word	0x00000000
.L_5:


//--------------------- .nv.compat                --------------------------
	.section	.nv.compat,"",@"SHT_CUDA_COMPAT_INFO"
	.align	4
        /*0000*/ 	.byte	0x02, 0x09, 0x00, 0x00, 0x02, 0x02, 0x01, 0x00, 0x02, 0x05, 0x05, 0x00, 0x03, 0x07, 0x01, 0x01
        /*0010*/ 	.byte	0x02, 0x03, 0x00, 0x00, 0x02, 0x06, 0x01, 0x00, 0x04, 0x0b, 0x08, 0x00, 0x09, 0x00, 0x00, 0x00
        /*0020*/ 	.byte	0x00, 0x00, 0x00, 0x00


//--------------------- .nv.info._Z16acquisitonKernelPfS_S_ii --------------------------
	.section	.nv.info._Z16acquisitonKernelPfS_S_ii,"",@"SHT_CUDA_INFO"
	.sectionflags	@""
	.align	4


	//----- nvinfo : EIATTR_CUDA_API_VERSION
	.align		4
        /*0000*/ 	.byte	0x04, 0x37
        /*0002*/ 	.short	(.L_7 - .L_6)
.L_6:
        /*0004*/ 	.word	0x00000082


	//----- nvinfo : EIATTR_KPARAM_INFO
	.align		4
.L_7:
        /*0008*/ 	.byte	0x04, 0x17
        /*000a*/ 	.short	(.L_9 - .L_8)
.L_8:
        /*000c*/ 	.word	0x00000000
        /*0010*/ 	.short	0x0004
        /*0012*/ 	.short	0x001c
        /*0014*/ 	.byte	0x00, 0xf0, 0x11, 0x00


	//----- nvinfo : EIATTR_KPARAM_INFO
	.align		4
.L_9:
        /*0018*/ 	.byte	0x04, 0x17
        /*001a*/ 	.short	(.L_11 - .L_10)
.L_10:
        /*001c*/ 	.word	0x00000000
        /*0020*/ 	.short	0x0003
        /*0022*/ 	.short	0x0018
        /*0024*/ 	.byte	0x00, 0xf0, 0x11, 0x00


	//----- nvinfo : EIATTR_KPARAM_INFO
	.align		4
.L_11:
        /*0028*/ 	.byte	0x04, 0x17
        /*002a*/ 	.short	(.L_13 - .L_12)
.L_12:
        /*002c*/ 	.word	0x00000000
        /*0030*/ 	.short	0x0002
        /*0032*/ 	.short	0x0010
        /*0034*/ 	.byte	0x00, 0xf5, 0x21, 0x00


	//----- nvinfo : EIATTR_KPARAM_INFO
	.align		4
.L_13:
        /*0038*/ 	.byte	0x04, 0x17
        /*003a*/ 	.short	(.L_15 - .L_14)
.L_14:
        /*003c*/ 	.word	0x00000000
        /*0040*/ 	.short	0x0001
        /*0042*/ 	.short	0x0008
        /*0044*/ 	.byte	0x00, 0xf5, 0x21, 0x00


	//----- nvinfo : EIATTR_KPARAM_INFO
	.align		4
.L_15:
        /*0048*/ 	.byte	0x04, 0x17
        /*004a*/ 	.short	(.L_17 - .L_16)
.L_16:
        /*004c*/ 	.word	0x00000000
        /*0050*/ 	.short	0x0000
        /*0052*/ 	.short	0x0000
        /*0054*/ 	.byte	0x00, 0xf5, 0x21, 0x00


	//----- nvinfo : EIATTR_SPARSE_MMA_MASK
	.align		4
.L_17:
        /*0058*/ 	.byte	0x03, 0x50
        /*005a*/ 	.short	0x0000


	//----- nvinfo : EIATTR_MAXREG_COUNT
	.align		4
        /*005c*/ 	.byte	0x03, 0x1b
        /*005e*/ 	.short	0x00ff


	//----- nvinfo : EIATTR_MERCURY_ISA_VERSION
	.align		4
        /*0060*/ 	.byte	0x03, 0x5f
        /*0062*/ 	.short	0x0101


	//----- nvinfo : EIATTR_VRC_CTA_INIT_COUNT
	.align		4
        /*0064*/ 	.byte	0x02, 0x4a
	.zero		1
	.zero		1


	//----- nvinfo : EIATTR_EXIT_INSTR_OFFSETS
	.align		4
        /*0068*/ 	.byte	0x04, 0x1c
        /*006a*/ 	.short	(.L_19 - .L_18)


	//   ....[0]....
.L_18:
        /*006c*/ 	.word	0x00000010


	//----- nvinfo : EIATTR_CBANK_PARAM_SIZE
	.align		4
.L_19:
        /*0070*/ 	.byte	0x03, 0x19
        /*0072*/ 	.short	0x0020


	//----- nvinfo : EIATTR_PARAM_CBANK
	.align		4
        /*0074*/ 	.byte	0x04, 0x0a
        /*0076*/ 	.short	(.L_21 - .L_20)
	.align		4
.L_20:
        /*0078*/ 	.word	index@(.nv.constant0._Z16acquisitonKernelPfS_S_ii)
        /*007c*/ 	.short	0x0380
        /*007e*/ 	.short	0x0020


	//----- nvinfo : EIATTR_SW_WAR
	.align		4
.L_21:
        /*0080*/ 	.byte	0x04, 0x36
        /*0082*/ 	.short	(.L_23 - .L_22)
.L_22:
        /*0084*/ 	.word	0x00000008
.L_23:


//--------------------- .nv.callgraph             --------------------------
	.section	.nv.callgraph,"",@"SHT_CUDA_CALLGRAPH"
	.align	4
	.sectionentsize	8
	.align		4
        /*0000*/ 	.word	0x00000000
	.align		4
        /*0004*/ 	.word	0xffffffff
	.align		4
        /*0008*/ 	.word	0x00000000
	.align		4
        /*000c*/ 	.word	0xfffffffe
	.align		4
        /*0010*/ 	.word	0x00000000
	.align		4
        /*0014*/ 	.word	0xfffffffd
	.align		4
        /*0018*/ 	.word	0x00000000
	.align		4
        /*001c*/ 	.word	0xfffffffc


//--------------------- .text._Z16acquisitonKernelPfS_S_ii --------------------------
	.section	.text._Z16acquisitonKernelPfS_S_ii,"ax",@progbits
	.align	128
.text._Z16acquisitonKernelPfS_S_ii:
        .type           _Z16acquisitonKernelPfS_S_ii,@function
        .size           _Z16acquisitonKernelPfS_S_ii,(.L_x_1 - _Z16acquisitonKernelPfS_S_ii)
        .other          _Z16acquisitonKernelPfS_S_ii,@"STO_CUDA_ENTRY STV_DEFAULT"
_Z16acquisitonKernelPfS_S_ii:
[----:B------:R-:W-:Y:S01]  /*0000*/  LDC R1, c[0x0][0x37c] ;  /* 0x0000df00ff017b82 */ /* 0x000fe20000000800 */
[----:B------:R-:W-:Y:S05]  /*0010*/  EXIT ;  /* 0x000000000000794d */ /* 0x000fea0003800000 */
.L_x_0:
[----:B------:R-:W-:-:S00]  /*0020*/  BRA `(.L_x_0) ;  /* 0xfffffffc00fc7947 */ /* 0x000fc0000383ffff */
[----:B------:R-:W-:-:S00]  /*0030*/  NOP ;  /* 0x0000000000007918 */ /* 0x000fc00000000000 */
        /* <DEDUP_REMOVED lines=12> */
.L_x_1:


//--------------------- .nv.shared.reserved.0     --------------------------
	.section	.nv.shared.reserved.0,"aw",@nobits
	.weak		__nv_reservedSMEM_offset_0_alias
	.size		__nv_reservedSMEM_offset_0_alias, 0, 64
	.other		__nv_reservedSMEM_offset_0_alias,@"STO_CUDA_RESERVED_SHARED STV_DEFAULT"
__nv_reservedSMEM_offset_0_alias:
	.zero		0
	.zero		64


//--------------------- .nv.constant0._Z16acquisitonKernelPfS_S_ii --------------------------
	.section	.nv.constant0._Z16acquisitonKernelPfS_S_ii,"a",@progbits
	.sectionflags	@""
	.align	4
.nv.constant0._Z16acquisitonKernelPfS_S_ii:
	.zero		928


//--------------------- SYMBOLS --------------------------

	.type		.nv.reservedSmem.offset0,@object
	.size		.nv.reservedSmem.offset0,0x4
